//
// Generated by NVIDIA NVVM Compiler
//
// Compiler Build ID: CL-36424714
// Cuda compilation tools, release 13.0, V13.0.88
// Based on NVVM 20.0.0
//

.version 9.0
.target sm_100
.address_size 64

	// .globl	_Z16multiply_rowwisePiS_S_ii

.visible .entry _Z16multiply_rowwisePiS_S_ii(
	.param .u64 .ptr .align 1 _Z16multiply_rowwisePiS_S_ii_param_0,
	.param .u64 .ptr .align 1 _Z16multiply_rowwisePiS_S_ii_param_1,
	.param .u64 .ptr .align 1 _Z16multiply_rowwisePiS_S_ii_param_2,
	.param .u32 _Z16multiply_rowwisePiS_S_ii_param_3,
	.param .u32 _Z16multiply_rowwisePiS_S_ii_param_4
)
{
	.reg .pred 	%p<19>;
	.reg .b32 	%r<163>;
	.reg .b64 	%rd<82>;

	ld.param.u64 	%rd11, [_Z16multiply_rowwisePiS_S_ii_param_0];
	ld.param.u64 	%rd12, [_Z16multiply_rowwisePiS_S_ii_param_1];
	ld.param.u64 	%rd13, [_Z16multiply_rowwisePiS_S_ii_param_2];
	ld.param.u32 	%r64, [_Z16multiply_rowwisePiS_S_ii_param_3];
	ld.param.u32 	%r65, [_Z16multiply_rowwisePiS_S_ii_param_4];
	cvta.to.global.u64 	%rd1, %rd12;
	cvta.to.global.u64 	%rd2, %rd11;
	cvta.to.global.u64 	%rd3, %rd13;
	setp.lt.s32 	%p1, %r65, 1;
	@%p1 bra 	$L__BB0_26;
	mov.u32 	%r66, %tid.x;
	setp.lt.s32 	%p2, %r64, 1;
	mul.lo.s32 	%r1, %r64, %r66;
	mul.lo.s32 	%r2, %r65, %r66;
	@%p2 bra 	$L__BB0_15;
	and.b32  	%r3, %r64, 7;
	and.b32  	%r4, %r64, 3;
	and.b32  	%r5, %r64, 2147483640;
	and.b32  	%r6, %r64, 1;
	neg.s32 	%r7, %r5;
	shl.b32 	%r8, %r65, 3;
	mul.lo.s32 	%r9, %r65, 5;
	mul.lo.s32 	%r10, %r65, 6;
	mul.lo.s32 	%r11, %r65, 7;
	cvt.u64.u32 	%rd4, %r1;
	mov.b32 	%r139, 0;
	shl.b64 	%rd32, %rd4, 2;
	add.s64 	%rd33, %rd32, %rd2;
	add.s64 	%rd5, %rd33, 16;
	mul.wide.u32 	%rd49, %r8, 4;
$L__BB0_3:
	setp.lt.u32 	%p11, %r64, 8;
	mov.b32 	%r153, 0;
	mov.u32 	%r158, %r153;
	@%p11 bra 	$L__BB0_6;
	add.s32 	%r146, %r65, %r139;
	shl.b32 	%r82, %r65, 1;
	add.s32 	%r145, %r82, %r139;
	mad.lo.s32 	%r144, %r65, 3, %r139;
	shl.b32 	%r83, %r65, 2;
	add.s32 	%r143, %r83, %r139;
	add.s32 	%r142, %r9, %r139;
	add.s32 	%r141, %r10, %r139;
	add.s32 	%r140, %r11, %r139;
	mul.wide.u32 	%rd34, %r139, 4;
	add.s64 	%rd81, %rd1, %rd34;
	mov.b32 	%r158, 0;
	mov.u64 	%rd80, %rd5;
	mov.u32 	%r147, %r7;
$L__BB0_5:
	.pragma "nounroll";
	ld.global.u32 	%r84, [%rd80+-16];
	ld.global.u32 	%r85, [%rd81];
	mad.lo.s32 	%r86, %r85, %r84, %r158;
	ld.global.u32 	%r87, [%rd80+-12];
	mul.wide.u32 	%rd35, %r146, 4;
	add.s64 	%rd36, %rd1, %rd35;
	ld.global.u32 	%r88, [%rd36];
	mad.lo.s32 	%r89, %r88, %r87, %r86;
	ld.global.u32 	%r90, [%rd80+-8];
	mul.wide.u32 	%rd37, %r145, 4;
	add.s64 	%rd38, %rd1, %rd37;
	ld.global.u32 	%r91, [%rd38];
	mad.lo.s32 	%r92, %r91, %r90, %r89;
	ld.global.u32 	%r93, [%rd80+-4];
	mul.wide.u32 	%rd39, %r144, 4;
	add.s64 	%rd40, %rd1, %rd39;
	ld.global.u32 	%r94, [%rd40];
	mad.lo.s32 	%r95, %r94, %r93, %r92;
	ld.global.u32 	%r96, [%rd80];
	mul.wide.u32 	%rd41, %r143, 4;
	add.s64 	%rd42, %rd1, %rd41;
	ld.global.u32 	%r97, [%rd42];
	mad.lo.s32 	%r98, %r97, %r96, %r95;
	ld.global.u32 	%r99, [%rd80+4];
	mul.wide.u32 	%rd43, %r142, 4;
	add.s64 	%rd44, %rd1, %rd43;
	ld.global.u32 	%r100, [%rd44];
	mad.lo.s32 	%r101, %r100, %r99, %r98;
	ld.global.u32 	%r102, [%rd80+8];
	mul.wide.u32 	%rd45, %r141, 4;
	add.s64 	%rd46, %rd1, %rd45;
	ld.global.u32 	%r103, [%rd46];
	mad.lo.s32 	%r104, %r103, %r102, %r101;
	ld.global.u32 	%r105, [%rd80+12];
	mul.wide.u32 	%rd47, %r140, 4;
	add.s64 	%rd48, %rd1, %rd47;
	ld.global.u32 	%r106, [%rd48];
	mad.lo.s32 	%r158, %r106, %r105, %r104;
	add.s32 	%r147, %r147, 8;
	add.s32 	%r146, %r146, %r8;
	add.s32 	%r145, %r145, %r8;
	add.s32 	%r144, %r144, %r8;
	add.s32 	%r143, %r143, %r8;
	add.s32 	%r142, %r142, %r8;
	add.s32 	%r141, %r141, %r8;
	add.s32 	%r140, %r140, %r8;
	add.s64 	%rd81, %rd81, %rd49;
	add.s64 	%rd80, %rd80, 32;
	setp.ne.s32 	%p12, %r147, 0;
	mov.u32 	%r153, %r5;
	@%p12 bra 	$L__BB0_5;
$L__BB0_6:
	setp.eq.s32 	%p13, %r3, 0;
	@%p13 bra 	$L__BB0_14;
	add.s32 	%r108, %r3, -1;
	setp.lt.u32 	%p14, %r108, 3;
	@%p14 bra 	$L__BB0_9;
	add.s32 	%r109, %r153, %r1;
	mul.wide.u32 	%rd50, %r109, 4;
	add.s64 	%rd51, %rd2, %rd50;
	ld.global.u32 	%r110, [%rd51];
	mad.lo.s32 	%r111, %r153, %r65, %r139;
	mul.wide.u32 	%rd52, %r111, 4;
	add.s64 	%rd53, %rd1, %rd52;
	ld.global.u32 	%r112, [%rd53];
	mad.lo.s32 	%r113, %r112, %r110, %r158;
	cvt.u64.u32 	%rd54, %r153;
	add.s64 	%rd55, %rd54, %rd4;
	shl.b64 	%rd56, %rd55, 2;
	add.s64 	%rd57, %rd2, %rd56;
	ld.global.u32 	%r114, [%rd57+4];
	add.s32 	%r115, %r111, %r65;
	mul.wide.u32 	%rd58, %r115, 4;
	add.s64 	%rd59, %rd1, %rd58;
	ld.global.u32 	%r116, [%rd59];
	mad.lo.s32 	%r117, %r116, %r114, %r113;
	ld.global.u32 	%r118, [%rd57+8];
	add.s32 	%r119, %r115, %r65;
	mul.wide.u32 	%rd60, %r119, 4;
	add.s64 	%rd61, %rd1, %rd60;
	ld.global.u32 	%r120, [%rd61];
	mad.lo.s32 	%r121, %r120, %r118, %r117;
	ld.global.u32 	%r122, [%rd57+12];
	add.s32 	%r123, %r119, %r65;
	mul.wide.u32 	%rd62, %r123, 4;
	add.s64 	%rd63, %rd1, %rd62;
	ld.global.u32 	%r124, [%rd63];
	mad.lo.s32 	%r158, %r124, %r122, %r121;
	add.s32 	%r153, %r153, 4;
$L__BB0_9:
	setp.eq.s32 	%p15, %r4, 0;
	@%p15 bra 	$L__BB0_14;
	setp.eq.s32 	%p16, %r4, 1;
	@%p16 bra 	$L__BB0_12;
	add.s32 	%r126, %r153, %r1;
	mul.wide.u32 	%rd64, %r126, 4;
	add.s64 	%rd65, %rd2, %rd64;
	ld.global.u32 	%r127, [%rd65];
	mad.lo.s32 	%r128, %r153, %r65, %r139;
	mul.wide.u32 	%rd66, %r128, 4;
	add.s64 	%rd67, %rd1, %rd66;
	ld.global.u32 	%r129, [%rd67];
	mad.lo.s32 	%r130, %r129, %r127, %r158;
	cvt.u64.u32 	%rd68, %r153;
	add.s64 	%rd69, %rd68, %rd4;
	shl.b64 	%rd70, %rd69, 2;
	add.s64 	%rd71, %rd2, %rd70;
	ld.global.u32 	%r131, [%rd71+4];
	add.s32 	%r132, %r128, %r65;
	mul.wide.u32 	%rd72, %r132, 4;
	add.s64 	%rd73, %rd1, %rd72;
	ld.global.u32 	%r133, [%rd73];
	mad.lo.s32 	%r158, %r133, %r131, %r130;
	add.s32 	%r153, %r153, 2;
$L__BB0_12:
	setp.eq.s32 	%p17, %r6, 0;
	@%p17 bra 	$L__BB0_14;
	add.s32 	%r134, %r153, %r1;
	mul.wide.u32 	%rd74, %r134, 4;
	add.s64 	%rd75, %rd2, %rd74;
	ld.global.u32 	%r135, [%rd75];
	mad.lo.s32 	%r136, %r153, %r65, %r139;
	mul.wide.u32 	%rd76, %r136, 4;
	add.s64 	%rd77, %rd1, %rd76;
	ld.global.u32 	%r137, [%rd77];
	mad.lo.s32 	%r158, %r137, %r135, %r158;
$L__BB0_14:
	add.s32 	%r138, %r139, %r2;
	mul.wide.u32 	%rd78, %r138, 4;
	add.s64 	%rd79, %rd3, %rd78;
	st.global.u32 	[%rd79], %r158;
	add.s32 	%r139, %r139, 1;
	setp.eq.s32 	%p18, %r139, %r65;
	@%p18 bra 	$L__BB0_26;
	bra.uni 	$L__BB0_3;
$L__BB0_15:
	and.b32  	%r54, %r65, 7;
	setp.lt.u32 	%p3, %r65, 8;
	mov.b32 	%r161, 0;
	@%p3 bra 	$L__BB0_18;
	and.b32  	%r161, %r65, 2147483640;
	mov.b32 	%r159, 0;
$L__BB0_17:
	.pragma "nounroll";
	add.s32 	%r69, %r159, %r2;
	mul.wide.u32 	%rd14, %r69, 4;
	add.s64 	%rd15, %rd3, %rd14;
	mov.b32 	%r70, 0;
	st.global.u32 	[%rd15], %r70;
	st.global.u32 	[%rd15+4], %r70;
	st.global.u32 	[%rd15+8], %r70;
	st.global.u32 	[%rd15+12], %r70;
	st.global.u32 	[%rd15+16], %r70;
	st.global.u32 	[%rd15+20], %r70;
	st.global.u32 	[%rd15+24], %r70;
	st.global.u32 	[%rd15+28], %r70;
	add.s32 	%r159, %r159, 8;
	setp.ne.s32 	%p4, %r159, %r161;
	@%p4 bra 	$L__BB0_17;
$L__BB0_18:
	setp.eq.s32 	%p5, %r54, 0;
	@%p5 bra 	$L__BB0_26;
	and.b32  	%r59, %r65, 3;
	setp.lt.u32 	%p6, %r54, 4;
	@%p6 bra 	$L__BB0_21;
	add.s32 	%r71, %r161, %r2;
	mul.wide.u32 	%rd16, %r71, 4;
	add.s64 	%rd17, %rd3, %rd16;
	mov.b32 	%r72, 0;
	st.global.u32 	[%rd17], %r72;
	cvt.u64.u32 	%rd18, %r2;
	cvt.u64.u32 	%rd19, %r161;
	add.s64 	%rd20, %rd19, %rd18;
	shl.b64 	%rd21, %rd20, 2;
	add.s64 	%rd22, %rd3, %rd21;
	st.global.u32 	[%rd22+4], %r72;
	st.global.u32 	[%rd22+8], %r72;
	st.global.u32 	[%rd22+12], %r72;
	add.s32 	%r161, %r161, 4;
$L__BB0_21:
	setp.eq.s32 	%p7, %r59, 0;
	@%p7 bra 	$L__BB0_26;
	setp.eq.s32 	%p8, %r59, 1;
	@%p8 bra 	$L__BB0_24;
	add.s32 	%r73, %r161, %r2;
	mul.wide.u32 	%rd23, %r73, 4;
	add.s64 	%rd24, %rd3, %rd23;
	mov.b32 	%r74, 0;
	st.global.u32 	[%rd24], %r74;
	cvt.u64.u32 	%rd25, %r2;
	cvt.u64.u32 	%rd26, %r161;
	add.s64 	%rd27, %rd26, %rd25;
	shl.b64 	%rd28, %rd27, 2;
	add.s64 	%rd29, %rd3, %rd28;
	st.global.u32 	[%rd29+4], %r74;
	add.s32 	%r161, %r161, 2;
$L__BB0_24:
	and.b32  	%r75, %r65, 1;
	setp.eq.b32 	%p9, %r75, 1;
	not.pred 	%p10, %p9;
	@%p10 bra 	$L__BB0_26;
	add.s32 	%r76, %r161, %r2;
	mul.wide.u32 	%rd30, %r76, 4;
	add.s64 	%rd31, %rd3, %rd30;
	mov.b32 	%r77, 0;
	st.global.u32 	[%rd31], %r77;
$L__BB0_26:
	ret;

}


// ===== COMPILED SASS (sm_100) =====

	.target	sm_100

	.elftype	@"ET_EXEC"


//--------------------- .note.nv.tkinfo           --------------------------
	.section	.note.nv.tkinfo,"",@"SHT_NOTE"
	.sectionflags	@"SHF_NOTE_NV_TKINFO"
	.tkinfo
        /*0018*/ 	.word	0x00000002
        /*0030*/ 	.string	""
        /*0030*/ 	.string	"ptxas"
        /*0030*/ 	.string	"Cuda compilation tools, release 13.0, V13.0.88"
        /*0030*/ 	.string	"Build cuda_13.0.r13.0/compiler.36424714_0"
        /*0030*/ 	.string	"-arch sm_100 -m 64 "



//--------------------- .note.nv.cuinfo           --------------------------
	.section	.note.nv.cuinfo,"",@"SHT_NOTE"
	.sectionflags	@"SHF_NOTE_NV_CUINFO"
        /*0018*/ 	.short	0x0002
        /*001a*/ 	.short	0x0064
        /*001c*/ 	.short	0x0082
	.zero		2


//--------------------- .nv.info                  --------------------------
	.section	.nv.info,"",@"SHT_CUDA_INFO"
	.align	4


	//----- nvinfo : EIATTR_REGCOUNT
	.align		4
        /*0000*/ 	.byte	0x04, 0x2f
        /*0002*/ 	.short	(.L_1 - .L_0)
	.align		4
.L_0:
        /*0004*/ 	.word	index@(_Z16multiply_rowwisePiS_S_ii)
        /*0008*/ 	.word	0x00000020


	//----- nvinfo : EIATTR_FRAME_SIZE
	.align		4
.L_1:
        /*000c*/ 	.byte	0x04, 0x11
        /*000e*/ 	.short	(.L_3 - .L_2)
	.align		4
.L_2:
        /*0010*/ 	.word	index@(_Z16multiply_rowwisePiS_S_ii)
        /*0014*/ 	.word	0x00000000


	//----- nvinfo : EIATTR_MIN_STACK_SIZE
	.align		4
.L_3:
        /*0018*/ 	.byte	0x04, 0x12
        /*001a*/ 	.short	(.L_5 - .L_4)
	.align		4
.L_4:
        /*001c*/ 	.word	index@(_Z16multiply_rowwisePiS_S_ii)
        /*0020*/ 	.word	0x00000000
.L_5:


//--------------------- .nv.compat                --------------------------
	.section	.nv.compat,"",@"SHT_CUDA_COMPAT_INFO"
	.align	4
        /*0000*/ 	.byte	0x02, 0x09, 0x00, 0x00, 0x02, 0x02, 0x01, 0x00, 0x02, 0x05, 0x05, 0x00, 0x03, 0x07, 0x01, 0x01
        /*0010*/ 	.byte	0x02, 0x03, 0x00, 0x00, 0x02, 0x06, 0x01, 0x00, 0x04, 0x0b, 0x08, 0x00, 0x09, 0x00, 0x00, 0x00
        /*0020*/ 	.byte	0x00, 0x00, 0x00, 0x00


//--------------------- .nv.info._Z16multiply_rowwisePiS_S_ii --------------------------
	.section	.nv.info._Z16multiply_rowwisePiS_S_ii,"",@"SHT_CUDA_INFO"
	.sectionflags	@""
	.align	4


	//----- nvinfo : EIATTR_CUDA_API_VERSION
	.align		4
        /*0000*/ 	.byte	0x04, 0x37
        /*0002*/ 	.short	(.L_7 - .L_6)
.L_6:
        /*0004*/ 	.word	0x00000082


	//----- nvinfo : EIATTR_KPARAM_INFO
	.align		4
.L_7:
        /*0008*/ 	.byte	0x04, 0x17
        /*000a*/ 	.short	(.L_9 - .L_8)
.L_8:
        /*000c*/ 	.word	0x00000000
        /*0010*/ 	.short	0x0004
        /*0012*/ 	.short	0x001c
        /*0014*/ 	.byte	0x00, 0xf0, 0x11, 0x00


	//----- nvinfo : EIATTR_KPARAM_INFO
	.align		4
.L_9:
        /*0018*/ 	.byte	0x04, 0x17
        /*001a*/ 	.short	(.L_11 - .L_10)
.L_10:
        /*001c*/ 	.word	0x00000000
        /*0020*/ 	.short	0x0003
        /*0022*/ 	.short	0x0018
        /*0024*/ 	.byte	0x00, 0xf0, 0x11, 0x00


	//----- nvinfo : EIATTR_KPARAM_INFO
	.align		4
.L_11:
        /*0028*/ 	.byte	0x04, 0x17
        /*002a*/ 	.short	(.L_13 - .L_12)
.L_12:
        /*002c*/ 	.word	0x00000000
        /*0030*/ 	.short	0x0002
        /*0032*/ 	.short	0x0010
        /*0034*/ 	.byte	0x00, 0xf5, 0x21, 0x00


	//----- nvinfo : EIATTR_KPARAM_INFO
	.align		4
.L_13:
        /*0038*/ 	.byte	0x04, 0x17
        /*003a*/ 	.short	(.L_15 - .L_14)
.L_14:
        /*003c*/ 	.word	0x00000000
        /*0040*/ 	.short	0x0001
        /*0042*/ 	.short	0x0008
        /*0044*/ 	.byte	0x00, 0xf5, 0x21, 0x00


	//----- nvinfo : EIATTR_KPARAM_INFO
	.align		4
.L_15:
        /*0048*/ 	.byte	0x04, 0x17
        /*004a*/ 	.short	(.L_17 - .L_16)
.L_16:
        /*004c*/ 	.word	0x00000000
        /*0050*/ 	.short	0x0000
        /*0052*/ 	.short	0x0000
        /*0054*/ 	.byte	0x00, 0xf5, 0x21, 0x00


	//----- nvinfo : EIATTR_SPARSE_MMA_MASK
	.align		4
.L_17:
        /*0058*/ 	.byte	0x03, 0x50
        /*005a*/ 	.short	0x0000


	//----- nvinfo : EIATTR_MAXREG_COUNT
	.align		4
        /*005c*/ 	.byte	0x03, 0x1b
        /*005e*/ 	.short	0x00ff


	//----- nvinfo : EIATTR_MERCURY_ISA_VERSION
	.align		4
        /*0060*/ 	.byte	0x03, 0x5f
        /*0062*/ 	.short	0x0101


	//----- nvinfo : EIATTR_VRC_CTA_INIT_COUNT
	.align		4
        /*0064*/ 	.byte	0x02, 0x4a
	.zero		1
	.zero		1


	//----- nvinfo : EIATTR_EXIT_INSTR_OFFSETS
	.align		4
        /*0068*/ 	.byte	0x04, 0x1c
        /*006a*/ 	.short	(.L_19 - .L_18)


	//   ....[0]....
.L_18:
        /*006c*/ 	.word	0x00000030


	//   ....[1]....
        /*0070*/ 	.word	0x00000a80


	//   ....[2]....
        /*0074*/ 	.word	0x00000bf0


	//   ....[3]....
        /*0078*/ 	.word	0x00000d10


	//   ....[4]....
        /*007c*/ 	.word	0x00000e10


	//   ....[5]....
        /*0080*/ 	.word	0x00000e60


	//----- nvinfo : EIATTR_CBANK_PARAM_SIZE
	.align		4
.L_19:
        /*0084*/ 	.byte	0x03, 0x19
        /*0086*/ 	.short	0x0020


	//----- nvinfo : EIATTR_PARAM_CBANK
	.align		4
        /*0088*/ 	.byte	0x04, 0x0a
        /*008a*/ 	.short	(.L_21 - .L_20)
	.align		4
.L_20:
        /*008c*/ 	.word	index@(.nv.constant0._Z16multiply_rowwisePiS_S_ii)
        /*0090*/ 	.short	0x0380
        /*0092*/ 	.short	0x0020


	//----- nvinfo : EIATTR_SW_WAR
	.align		4
.L_21:
        /*0094*/ 	.byte	0x04, 0x36
        /*0096*/ 	.short	(.L_23 - .L_22)
.L_22:
        /*0098*/ 	.word	0x00000008
.L_23:


//--------------------- .nv.callgraph             --------------------------
	.section	.nv.callgraph,"",@"SHT_CUDA_CALLGRAPH"
	.align	4
	.sectionentsize	8
	.align		4
        /*0000*/ 	.word	0x00000000
	.align		4
        /*0004*/ 	.word	0xffffffff
	.align		4
        /*0008*/ 	.word	0x00000000
	.align		4
        /*000c*/ 	.word	0xfffffffe
	.align		4
        /*0010*/ 	.word	0x00000000
	.align		4
        /*0014*/ 	.word	0xfffffffd
	.align		4
        /*0018*/ 	.word	0x00000000
	.align		4
        /*001c*/ 	.word	0xfffffffc


//--------------------- .text._Z16multiply_rowwisePiS_S_ii --------------------------
	.section	.text._Z16multiply_rowwisePiS_S_ii,"ax",@progbits
	.align	128
        .global         _Z16multiply_rowwisePiS_S_ii
        .type           _Z16multiply_rowwisePiS_S_ii,@function
        .size           _Z16multiply_rowwisePiS_S_ii,(.L_x_12 - _Z16multiply_rowwisePiS_S_ii)
        .other          _Z16multiply_rowwisePiS_S_ii,@"STO_CUDA_ENTRY STV_DEFAULT"
_Z16multiply_rowwisePiS_S_ii:
.text._Z16multiply_rowwisePiS_S_ii:
[----:B------:R-:W-:Y:S08]  /*0000*/  LDC R1, c[0x0][0x37c] ;  /* 0x0000df00ff017b82 */ /* 0x000ff00000000800 */
[----:B------:R-:W0:Y:S02]  /*0010*/  LDC R11, c[0x0][0x39c] ;  /* 0x0000e700ff0b7b82 */ /* 0x000e240000000800 */
[----:B0-----:R-:W-:-:S13]  /*0020*/  ISETP.GE.AND P0, PT, R11, 0x1, PT ;  /* 0x000000010b00780c */ /* 0x001fda0003f06270 */
[----:B------:R-:W-:Y:S05]  /*0030*/  @!P0 EXIT ;  /* 0x000000000000894d */ /* 0x000fea0003800000 */
[----:B------:R-:W0:Y:S01]  /*0040*/  S2R R2, SR_TID.X ;  /* 0x0000000000027919 */ /* 0x000e220000002100 */
[----:B------:R-:W1:Y:S01]  /*0050*/  LDCU UR5, c[0x0][0x398] ;  /* 0x00007300ff0577ac */ /* 0x000e620008000800 */
[----:B------:R-:W2:Y:S01]  /*0060*/  LDCU.64 UR10, c[0x0][0x358] ;  /* 0x00006b00ff0a77ac */ /* 0x000ea20008000a00 */
[----:B-1----:R-:W-:Y:S01]  /*0070*/  UISETP.GE.AND UP0, UPT, UR5, 0x1, UPT ;  /* 0x000000010500788c */ /* 0x002fe2000bf06270 */
[----:B0-----:R-:W-:-:S08]  /*0080*/  IMAD R0, R2, R11, RZ ;  /* 0x0000000b02007224 */ /* 0x001fd000078e02ff */
[----:B--2---:R-:W-:Y:S05]  /*0090*/  BRA.U !UP0, `(.L_x_0) ;  /* 0x0000000908807547 */ /* 0x004fea000b800000 */
[----:B------:R-:W0:Y:S01]  /*00a0*/  LDCU.64 UR12, c[0x0][0x380] ;  /* 0x00007000ff0c77ac */ /* 0x000e220008000a00 */
[----:B------:R-:W-:Y:S02]  /*00b0*/  IMAD R2, R2, UR5, RZ ;  /* 0x0000000502027c24 */ /* 0x000fe4000f8e02ff */
[----:B------:R-:W-:Y:S01]  /*00c0*/  HFMA2 R5, -RZ, RZ, 0, 0 ;  /* 0x00000000ff057431 */ /* 0x000fe200000001ff */
[----:B------:R-:W-:Y:S01]  /*00d0*/  SHF.L.U32 R4, R11, 0x3, RZ ;  /* 0x000000030b047819 */ /* 0x000fe200000006ff */
[----:B------:R-:W-:Y:S02]  /*00e0*/  ULOP3.LUT UR6, UR5, 0x7ffffff8, URZ, 0xc0, !UPT ;  /* 0x7ffffff805067892 */ /* 0x000fe4000f8ec0ff */
[----:B------:R-:W-:Y:S02]  /*00f0*/  ULOP3.LUT UR8, UR5, 0x7, URZ, 0xc0, !UPT ;  /* 0x0000000705087892 */ /* 0x000fe4000f8ec0ff */
[----:B------:R-:W-:Y:S02]  /*0100*/  ULOP3.LUT UR5, UR5, 0x3, URZ, 0xc0, !UPT ;  /* 0x0000000305057892 */ /* 0x000fe4000f8ec0ff */
[----:B------:R-:W-:Y:S01]  /*0110*/  UIADD3 UR7, UPT, UPT, -UR6, URZ, URZ ;  /* 0x000000ff06077290 */ /* 0x000fe2000fffe1ff */
[----:B0-----:R-:W-:-:S04]  /*0120*/  LEA R3, P0, R2, UR12, 0x2 ;  /* 0x0000000c02037c11 */ /* 0x001fc8000f8010ff */
[----:B------:R-:W-:Y:S02]  /*0130*/  IADD3 R3, P1, PT, R3, 0x10, RZ ;  /* 0x0000001003037810 */ /* 0x000fe40007f3e0ff */
[----:B------:R-:W-:-:S04]  /*0140*/  LEA.HI.X R6, R2, UR13, RZ, 0x2, P0 ;  /* 0x0000000d02067c11 */ /* 0x000fc800080f14ff */
[----:B------:R-:W-:-:S07]  /*0150*/  IADD3.X R6, PT, PT, RZ, R6, RZ, P1, !PT ;  /* 0x00000006ff067210 */ /* 0x000fce0000ffe4ff */
.L_x_6:
[----:B0-----:R-:W0:Y:S01]  /*0160*/  LDCU UR12, c[0x0][0x398] ;  /* 0x00007300ff0c77ac */ /* 0x001e220008000800 */
[----:B------:R-:W-:Y:S01]  /*0170*/  IMAD.MOV.U32 R10, RZ, RZ, RZ ;  /* 0x000000ffff0a7224 */ /* 0x000fe200078e00ff */
[----:B------:R-:W-:Y:S01]  /*0180*/  UMOV UR4, URZ ;  /* 0x000000ff00047c82 */ /* 0x000fe20008000000 */
[----:B0-----:R-:W-:-:S09]  /*0190*/  UISETP.GE.U32.AND UP0, UPT, UR12, 0x8, UPT ;  /* 0x000000080c00788c */ /* 0x001fd2000bf06070 */
[----:B------:R-:W-:Y:S05]  /*01a0*/  BRA.U !UP0, `(.L_x_1) ;  /* 0x0000000108f47547 */ /* 0x000fea000b800000 */
[----:B------:R-:W0:Y:S01]  /*01b0*/  LDC R8, c[0x0][0x39c] ;  /* 0x0000e700ff087b82 */ /* 0x000e220000000800 */
[----:B------:R-:W-:Y:S01]  /*01c0*/  MOV R10, RZ ;  /* 0x000000ff000a7202 */ /* 0x000fe20000000f00 */
[----:B------:R-:W-:Y:S01]  /*01d0*/  IMAD.MOV.U32 R26, RZ, RZ, R6 ;  /* 0x000000ffff1a7224 */ /* 0x000fe200078e0006 */
[----:B------:R-:W-:Y:S01]  /*01e0*/  MOV R24, R3 ;  /* 0x0000000300187202 */ /* 0x000fe20000000f00 */
[----:B------:R-:W-:-:S04]  /*01f0*/  UMOV UR4, UR7 ;  /* 0x0000000700047c82 */ /* 0x000fc80008000000 */
[----:B------:R-:W1:Y:S01]  /*0200*/  LDC.64 R12, c[0x0][0x388] ;  /* 0x0000e200ff0c7b82 */ /* 0x000e620000000a00 */
[----:B0-----:R-:W-:Y:S01]  /*0210*/  IADD3 R7, PT, PT, R5, R8, RZ ;  /* 0x0000000805077210 */ /* 0x001fe20007ffe0ff */
[C-C-:B------:R-:W-:Y:S01]  /*0220*/  IMAD R11, R8.reuse, 0x3, R5.reuse ;  /* 0x00000003080b7824 */ /* 0x140fe200078e0205 */
[C---:B------:R-:W-:Y:S01]  /*0230*/  LEA R9, R8.reuse, R5, 0x1 ;  /* 0x0000000508097211 */ /* 0x040fe200078e08ff */
[C-C-:B------:R-:W-:Y:S02]  /*0240*/  IMAD R25, R8.reuse, 0x4, R5.reuse ;  /* 0x0000000408197824 */ /* 0x140fe400078e0205 */
[C-C-:B------:R-:W-:Y:S02]  /*0250*/  IMAD R27, R8.reuse, 0x5, R5.reuse ;  /* 0x00000005081b7824 */ /* 0x140fe400078e0205 */
[C-C-:B------:R-:W-:Y:S02]  /*0260*/  IMAD R29, R8.reuse, 0x6, R5.reuse ;  /* 0x00000006081d7824 */ /* 0x140fe400078e0205 */
[----:B------:R-:W-:-:S02]  /*0270*/  IMAD R8, R8, 0x7, R5 ;  /* 0x0000000708087824 */ /* 0x000fc400078e0205 */
[----:B-1----:R-:W-:-:S07]  /*0280*/  IMAD.WIDE.U32 R16, R5, 0x4, R12 ;  /* 0x0000000405107825 */ /* 0x002fce00078e000c */
.L_x_2:
[----:B------:R-:W-:Y:S01]  /*0290*/  MOV R14, R24 ;  /* 0x00000018000e7202 */ /* 0x000fe20000000f00 */
[----:B------:R-:W2:Y:S01]  /*02a0*/  LDG.E R20, desc[UR10][R16.64] ;  /* 0x0000000a10147981 */ /* 0x000ea2000c1e1900 */
[----:B------:R-:W-:Y:S01]  /*02b0*/  MOV R15, R26 ;  /* 0x0000001a000f7202 */ /* 0x000fe20000000f00 */
[----:B------:R-:W-:-:S04]  /*02c0*/  IMAD.WIDE.U32 R18, R7, 0x4, R12 ;  /* 0x0000000407127825 */ /* 0x000fc800078e000c */
[----:B------:R-:W2:Y:S04]  /*02d0*/  LDG.E R21, desc[UR10][R14.64+-0x10] ;  /* 0xfffff00a0e157981 */ /* 0x000ea8000c1e1900 */
[----:B------:R0:W3:Y:S04]  /*02e0*/  LDG.E R22, desc[UR10][R18.64] ;  /* 0x0000000a12167981 */ /* 0x0000e8000c1e1900 */
[----:B------:R-:W3:Y:S04]  /*02f0*/  LDG.E R23, desc[UR10][R14.64+-0xc] ;  /* 0xfffff40a0e177981 */ /* 0x000ee8000c1e1900 */
[----:B------:R-:W4:Y:S01]  /*0300*/  LDG.E R26, desc[UR10][R14.64+-0x8] ;  /* 0xfffff80a0e1a7981 */ /* 0x000f22000c1e1900 */
[----:B0-----:R-:W-:-:S03]  /*0310*/  IMAD.WIDE.U32 R18, R9, 0x4, R12 ;  /* 0x0000000409127825 */ /* 0x001fc600078e000c */
[----:B------:R-:W5:Y:S04]  /*0320*/  LDG.E R28, desc[UR10][R14.64] ;  /* 0x0000000a0e1c7981 */ /* 0x000f68000c1e1900 */
[----:B------:R-:W4:Y:S01]  /*0330*/  LDG.E R24, desc[UR10][R18.64] ;  /* 0x0000000a12187981 */ /* 0x000f22000c1e1900 */
[----:B--2---:R-:W-:Y:S02]  /*0340*/  IMAD R10, R21, R20, R10 ;  /* 0x00000014150a7224 */ /* 0x004fe400078e020a */
[----:B------:R-:W-:-:S04]  /*0350*/  IMAD.WIDE.U32 R20, R11, 0x4, R12 ;  /* 0x000000040b147825 */ /* 0x000fc800078e000c */
[----:B---3--:R-:W-:Y:S02]  /*0360*/  IMAD R10, R23, R22, R10 ;  /* 0x00000016170a7224 */ /* 0x008fe400078e020a */
[----:B------:R-:W2:Y:S01]  /*0370*/  LDG.E R20, desc[UR10][R20.64] ;  /* 0x0000000a14147981 */ /* 0x000ea2000c1e1900 */
[----:B------:R-:W-:-:S05]  /*0380*/  IMAD.WIDE.U32 R22, R25, 0x4, R12 ;  /* 0x0000000419167825 */ /* 0x000fca00078e000c */
[----:B------:R0:W5:Y:S04]  /*0390*/  LDG.E R19, desc[UR10][R22.64] ;  /* 0x0000000a16137981 */ /* 0x000168000c1e1900 */
[----:B------:R-:W2:Y:S01]  /*03a0*/  LDG.E R21, desc[UR10][R14.64+-0x4] ;  /* 0xfffffc0a0e157981 */ /* 0x000ea2000c1e1900 */
[----:B----4-:R-:W-:-:S03]  /*03b0*/  IMAD R10, R26, R24, R10 ;  /* 0x000000181a0a7224 */ /* 0x010fc600078e020a */
[----:B------:R-:W3:Y:S01]  /*03c0*/  LDG.E R24, desc[UR10][R14.64+0x4] ;  /* 0x0000040a0e187981 */ /* 0x000ee2000c1e1900 */
[----:B0-----:R-:W-:-:S05]  /*03d0*/  IMAD.WIDE.U32 R22, R27, 0x4, R12 ;  /* 0x000000041b167825 */ /* 0x001fca00078e000c */
[----:B------:R-:W3:Y:S01]  /*03e0*/  LDG.E R26, desc[UR10][R22.64] ;  /* 0x0000000a161a7981 */ /* 0x000ee2000c1e1900 */
[----:B--2---:R-:W-:-:S04]  /*03f0*/  IMAD R10, R21, R20, R10 ;  /* 0x00000014150a7224 */ /* 0x004fc800078e020a */
[----:B-----5:R-:W-:Y:S02]  /*0400*/  IMAD R10, R28, R19, R10 ;  /* 0x000000131c0a7224 */ /* 0x020fe400078e020a */
[--C-:B------:R-:W-:Y:S01]  /*0410*/  IMAD.WIDE.U32 R18, R29, 0x4, R12.reuse ;  /* 0x000000041d127825 */ /* 0x100fe200078e000c */
[----:B------:R-:W2:Y:S03]  /*0420*/  LDG.E R28, desc[UR10][R14.64+0x8] ;  /* 0x0000080a0e1c7981 */ /* 0x000ea6000c1e1900 */
[----:B------:R-:W-:Y:S02]  /*0430*/  IMAD.WIDE.U32 R20, R8, 0x4, R12 ;  /* 0x0000000408147825 */ /* 0x000fe400078e000c */
[----:B------:R-:W2:Y:S04]  /*0440*/  LDG.E R18, desc[UR10][R18.64] ;  /* 0x0000000a12127981 */ /* 0x000ea8000c1e1900 */
[----:B------:R-:W4:Y:S04]  /*0450*/  LDG.E R20, desc[UR10][R20.64] ;  /* 0x0000000a14147981 */ /* 0x000f28000c1e1900 */
[----:B------:R-:W4:Y:S01]  /*0460*/  LDG.E R19, desc[UR10][R14.64+0xc] ;  /* 0x00000c0a0e137981 */ /* 0x000f22000c1e1900 */
[----:B------:R-:W-:Y:S01]  /*0470*/  UIADD3 UR4, UPT, UPT, UR4, 0x8, URZ ;  /* 0x0000000804047890 */ /* 0x000fe2000fffe0ff */
[----:B---3--:R-:W-:-:S03]  /*0480*/  IMAD R10, R24, R26, R10 ;  /* 0x0000001a180a7224 */ /* 0x008fc600078e020a */
[----:B------:R-:W-:Y:S01]  /*0490*/  UISETP.NE.AND UP0, UPT, UR4, URZ, UPT ;  /* 0x000000ff0400728c */ /* 0x000fe2000bf05270 */
[----:B------:R-:W-:Y:S01]  /*04a0*/  IADD3 R24, P0, PT, R14, 0x20, RZ ;  /* 0x000000200e187810 */ /* 0x000fe20007f1e0ff */
[C---:B------:R-:W-:Y:S01]  /*04b0*/  IMAD.IADD R25, R4.reuse, 0x1, R25 ;  /* 0x0000000104197824 */ /* 0x040fe200078e0219 */
[C---:B------:R-:W-:Y:S01]  /*04c0*/  IADD3 R7, PT, PT, R4.reuse, R7, RZ ;  /* 0x0000000704077210 */ /* 0x040fe20007ffe0ff */
[C---:B------:R-:W-:Y:S01]  /*04d0*/  IMAD.WIDE.U32 R16, R4.reuse, 0x4, R16 ;  /* 0x0000000404107825 */ /* 0x040fe200078e0010 */
[C---:B------:R-:W-:Y:S02]  /*04e0*/  IADD3 R9, PT, PT, R4.reuse, R9, RZ ;  /* 0x0000000904097210 */ /* 0x040fe40007ffe0ff */
[C---:B------:R-:W-:Y:S01]  /*04f0*/  IADD3 R11, PT, PT, R4.reuse, R11, RZ ;  /* 0x0000000b040b7210 */ /* 0x040fe20007ffe0ff */
[----:B------:R-:W-:Y:S01]  /*0500*/  IMAD.X R26, RZ, RZ, R15, P0 ;  /* 0x000000ffff1a7224 */ /* 0x000fe200000e060f */
[C---:B------:R-:W-:Y:S02]  /*0510*/  IADD3 R27, PT, PT, R4.reuse, R27, RZ ;  /* 0x0000001b041b7210 */ /* 0x040fe40007ffe0ff */
[----:B------:R-:W-:-:S02]  /*0520*/  IADD3 R29, PT, PT, R4, R29, RZ ;  /* 0x0000001d041d7210 */ /* 0x000fc40007ffe0ff */
[----:B------:R-:W-:Y:S01]  /*0530*/  IADD3 R8, PT, PT, R4, R8, RZ ;  /* 0x0000000804087210 */ /* 0x000fe20007ffe0ff */
[----:B--2---:R-:W-:-:S04]  /*0540*/  IMAD R10, R28, R18, R10 ;  /* 0x000000121c0a7224 */ /* 0x004fc800078e020a */
[----:B----4-:R-:W-:Y:S01]  /*0550*/  IMAD R10, R19, R20, R10 ;  /* 0x00000014130a7224 */ /* 0x010fe200078e020a */
[----:B------:R-:W-:Y:S06]  /*0560*/  BRA.U UP0, `(.L_x_2) ;  /* 0xfffffffd00487547 */ /* 0x000fec000b83ffff */
[----:B------:R-:W-:-:S05]  /*0570*/  UMOV UR4, UR6 ;  /* 0x0000000600047c82 */ /* 0x000fca0008000000 */
.L_x_1:
[----:B------:R-:W-:-:S09]  /*0580*/  UISETP.NE.AND UP0, UPT, UR8, URZ, UPT ;  /* 0x000000ff0800728c */ /* 0x000fd2000bf05270 */
[----:B------:R-:W-:Y:S05]  /*0590*/  BRA.U !UP0, `(.L_x_3) ;  /* 0x00000005081c7547 */ /* 0x000fea000b800000 */
[----:B------:R-:W-:Y:S02]  /*05a0*/  UIADD3 UR9, UPT, UPT, UR8, -0x1, URZ ;  /* 0xffffffff08097890 */ /* 0x000fe4000fffe0ff */
[----:B------:R-:W-:Y:S02]  /*05b0*/  UISETP.NE.AND UP1, UPT, UR5, URZ, UPT ;  /* 0x000000ff0500728c */ /* 0x000fe4000bf25270 */
[----:B------:R-:W-:-:S09]  /*05c0*/  UISETP.GE.U32.AND UP0, UPT, UR9, 0x3, UPT ;  /* 0x000000030900788c */ /* 0x000fd2000bf06070 */
[----:B------:R-:W-:Y:S05]  /*05d0*/  BRA.U !UP0, `(.L_x_4) ;  /* 0x00000001087c7547 */ /* 0x000fea000b800000 */
[----:B------:R-:W0:Y:S01]  /*05e0*/  LDC R22, c[0x0][0x39c] ;  /* 0x0000e700ff167b82 */ /* 0x000e220000000800 */
[----:B------:R-:W1:Y:S01]  /*05f0*/  LDCU.64 UR14, c[0x0][0x380] ;  /* 0x00007000ff0e77ac */ /* 0x000e620008000a00 */
[C---:B------:R-:W-:Y:S01]  /*0600*/  VIADD R7, R2.reuse, UR4 ;  /* 0x0000000402077c36 */ /* 0x040fe20008000000 */
[----:B------:R-:W-:-:S04]  /*0610*/  IADD3 R11, P0, PT, R2, UR4, RZ ;  /* 0x00000004020b7c10 */ /* 0x000fc8000ff1e0ff */
[----:B------:R-:W-:Y:S01]  /*0620*/  IADD3.X R20, PT, PT, RZ, RZ, RZ, P0, !PT ;  /* 0x000000ffff147210 */ /* 0x000fe200007fe4ff */
[----:B------:R-:W2:Y:S08]  /*0630*/  LDC.64 R16, c[0x0][0x380] ;  /* 0x0000e000ff107b82 */ /* 0x000eb00000000a00 */
[----:B------:R-:W3:Y:S01]  /*0640*/  LDC.64 R12, c[0x0][0x388] ;  /* 0x0000e200ff0c7b82 */ /* 0x000ee20000000a00 */
[----:B-1----:R-:W-:Y:S01]  /*0650*/  LEA R8, P0, R11, UR14, 0x2 ;  /* 0x0000000e0b087c11 */ /* 0x002fe2000f8010ff */
[----:B0-----:R-:W-:-:S05]  /*0660*/  IMAD R19, R22, UR4, R5 ;  /* 0x0000000416137c24 */ /* 0x001fca000f8e0205 */
[----:B------:R-:W-:Y:S01]  /*0670*/  IADD3 R9, PT, PT, R19, R22, RZ ;  /* 0x0000001613097210 */ /* 0x000fe20007ffe0ff */
[----:B--2---:R-:W-:-:S03]  /*0680*/  IMAD.WIDE.U32 R16, R7, 0x4, R16 ;  /* 0x0000000407107825 */ /* 0x004fc600078e0010 */
[----:B------:R-:W-:-:S03]  /*0690*/  IADD3 R7, PT, PT, R9, R22, RZ ;  /* 0x0000001609077210 */ /* 0x000fc60007ffe0ff */
[----:B------:R-:W2:Y:S01]  /*06a0*/  LDG.E R17, desc[UR10][R16.64] ;  /* 0x0000000a10117981 */ /* 0x000ea2000c1e1900 */
[----:B---3--:R-:W-:-:S04]  /*06b0*/  IMAD.WIDE.U32 R18, R19, 0x4, R12 ;  /* 0x0000000413127825 */ /* 0x008fc800078e000c */
[----:B------:R-:W-:Y:S01]  /*06c0*/  IMAD.WIDE.U32 R14, R9, 0x4, R12 ;  /* 0x00000004090e7825 */ /* 0x000fe200078e000c */
[----:B------:R-:W-:Y:S01]  /*06d0*/  LEA.HI.X R9, R11, UR15, R20, 0x2, P0 ;  /* 0x0000000f0b097c11 */ /* 0x000fe200080f1414 */
[----:B------:R-:W2:Y:S02]  /*06e0*/  LDG.E R18, desc[UR10][R18.64] ;  /* 0x0000000a12127981 */ /* 0x000ea4000c1e1900 */
[C---:B------:R-:W-:Y:S02]  /*06f0*/  IMAD.WIDE.U32 R20, R7.reuse, 0x4, R12 ;  /* 0x0000000407147825 */ /* 0x040fe400078e000c */
[----:B------:R-:W3:Y:S02]  /*0700*/  LDG.E R14, desc[UR10][R14.64] ;  /* 0x0000000a0e0e7981 */ /* 0x000ee4000c1e1900 */
[----:B------:R-:W-:Y:S02]  /*0710*/  IMAD.IADD R7, R7, 0x1, R22 ;  /* 0x0000000107077824 */ /* 0x000fe400078e0216 */
[----:B------:R-:W3:Y:S02]  /*0720*/  LDG.E R22, desc[UR10][R8.64+0x4] ;  /* 0x0000040a08167981 */ /* 0x000ee4000c1e1900 */
[----:B------:R-:W-:-:S02]  /*0730*/  IMAD.WIDE.U32 R12, R7, 0x4, R12 ;  /* 0x00000004070c7825 */ /* 0x000fc400078e000c */
[----:B------:R-:W4:Y:S04]  /*0740*/  LDG.E R20, desc[UR10][R20.64] ;  /* 0x0000000a14147981 */ /* 0x000f28000c1e1900 */
[----:B------:R-:W4:Y:S04]  /*0750*/  LDG.E R24, desc[UR10][R8.64+0x8] ;  /* 0x0000080a08187981 */ /* 0x000f28000c1e1900 */
[----:B------:R-:W5:Y:S04]  /*0760*/  LDG.E R26, desc[UR10][R8.64+0xc] ;  /* 0x00000c0a081a7981 */ /* 0x000f68000c1e1900 */
[----:B------:R-:W5:Y:S01]  /*0770*/  LDG.E R12, desc[UR10][R12.64] ;  /* 0x0000000a0c0c7981 */ /* 0x000f62000c1e1900 */
[----:B------:R-:W-:Y:S01]  /*0780*/  UIADD3 UR4, UPT, UPT, UR4, 0x4, URZ ;  /* 0x0000000404047890 */ /* 0x000fe2000fffe0ff */
[----:B--2---:R-:W-:-:S04]  /*0790*/  IMAD R17, R17, R18, R10 ;  /* 0x0000001211117224 */ /* 0x004fc800078e020a */
[----:B---3--:R-:W-:-:S04]  /*07a0*/  IMAD R17, R22, R14, R17 ;  /* 0x0000000e16117224 */ /* 0x008fc800078e0211 */
[----:B----4-:R-:W-:-:S04]  /*07b0*/  IMAD R17, R24, R20, R17 ;  /* 0x0000001418117224 */ /* 0x010fc800078e0211 */
[----:B-----5:R-:W-:-:S07]  /*07c0*/  IMAD R10, R26, R12, R17 ;  /* 0x0000000c1a0a7224 */ /* 0x020fce00078e0211 */
.L_x_4:
[----:B------:R-:W-:Y:S05]  /*07d0*/  BRA.U !UP1, `(.L_x_3) ;  /* 0x00000001098c7547 */ /* 0x000fea000b800000 */
[----:B------:R-:W-:Y:S02]  /*07e0*/  UISETP.NE.AND UP0, UPT, UR5, 0x1, UPT ;  /* 0x000000010500788c */ /* 0x000fe4000bf05270 */
[----:B------:R-:W-:-:S07]  /*07f0*/  ULOP3.LUT UP1, URZ, UR12, 0x1, URZ, 0xc0, !UPT ;  /* 0x000000010cff7892 */ /* 0x000fce000f82c0ff */
[----:B------:R-:W-:Y:S05]  /*0800*/  BRA.U !UP0, `(.L_x_5) ;  /* 0x0000000108547547 */ /* 0x000fea000b800000 */
[----:B------:R-:W0:Y:S01]  /*0810*/  LDC R16, c[0x0][0x39c] ;  /* 0x0000e700ff107b82 */ /* 0x000e220000000800 */
[----:B------:R-:W1:Y:S01]  /*0820*/  LDCU.64 UR12, c[0x0][0x380] ;  /* 0x00007000ff0c77ac */ /* 0x000e620008000a00 */
[C---:B------:R-:W-:Y:S02]  /*0830*/  IADD3 R7, PT, PT, R2.reuse, UR4, RZ ;  /* 0x0000000402077c10 */ /* 0x040fe4000fffe0ff */
[----:B------:R-:W-:-:S04]  /*0840*/  IADD3 R11, P0, PT, R2, UR4, RZ ;  /* 0x00000004020b7c10 */ /* 0x000fc8000ff1e0ff */
[----:B------:R-:W2:Y:S01]  /*0850*/  LDC.64 R14, c[0x0][0x380] ;  /* 0x0000e000ff0e7b82 */ /* 0x000ea20000000a00 */
[----:B------:R-:W-:-:S07]  /*0860*/  IADD3.X R18, PT, PT, RZ, RZ, RZ, P0, !PT ;  /* 0x000000ffff127210 */ /* 0x000fce00007fe4ff */
[----:B------:R-:W3:Y:S01]  /*0870*/  LDC.64 R8, c[0x0][0x388] ;  /* 0x0000e200ff087b82 */ /* 0x000ee20000000a00 */
[----:B-1----:R-:W-:-:S04]  /*0880*/  LEA R12, P0, R11, UR12, 0x2 ;  /* 0x0000000c0b0c7c11 */ /* 0x002fc8000f8010ff */
[----:B------:R-:W-:Y:S01]  /*0890*/  LEA.HI.X R13, R11, UR13, R18, 0x2, P0 ;  /* 0x0000000d0b0d7c11 */ /* 0x000fe200080f1412 */
[----:B0-----:R-:W-:-:S05]  /*08a0*/  IMAD R17, R16, UR4, R5 ;  /* 0x0000000410117c24 */ /* 0x001fca000f8e0205 */
[----:B------:R-:W4:Y:S01]  /*08b0*/  LDG.E R13, desc[UR10][R12.64+0x4] ;  /* 0x0000040a0c0d7981 */ /* 0x000f22000c1e1900 */
[----:B--2---:R-:W-:Y:S01]  /*08c0*/  IMAD.WIDE.U32 R14, R7, 0x4, R14 ;  /* 0x00000004070e7825 */ /* 0x004fe200078e000e */
[----:B------:R-:W-:-:S05]  /*08d0*/  IADD3 R7, PT, PT, R17, R16, RZ ;  /* 0x0000001011077210 */ /* 0x000fca0007ffe0ff */
[----:B------:R-:W2:Y:S01]  /*08e0*/  LDG.E R15, desc[UR10][R14.64] ;  /* 0x0000000a0e0f7981 */ /* 0x000ea2000c1e1900 */
[----:B---3--:R-:W-:-:S04]  /*08f0*/  IMAD.WIDE.U32 R16, R17, 0x4, R8 ;  /* 0x0000000411107825 */ /* 0x008fc800078e0008 */
[----:B------:R-:W-:Y:S02]  /*0900*/  IMAD.WIDE.U32 R8, R7, 0x4, R8 ;  /* 0x0000000407087825 */ /* 0x000fe400078e0008 */
[----:B------:R-:W2:Y:S04]  /*0910*/  LDG.E R16, desc[UR10][R16.64] ;  /* 0x0000000a10107981 */ /* 0x000ea8000c1e1900 */
[----:B------:R-:W4:Y:S01]  /*0920*/  LDG.E R8, desc[UR10][R8.64] ;  /* 0x0000000a08087981 */ /* 0x000f22000c1e1900 */
[----:B------:R-:W-:Y:S01]  /*0930*/  UIADD3 UR4, UPT, UPT, UR4, 0x2, URZ ;  /* 0x0000000204047890 */ /* 0x000fe2000fffe0ff */
[----:B--2---:R-:W-:-:S04]  /*0940*/  IMAD R10, R15, R16, R10 ;  /* 0x000000100f0a7224 */ /* 0x004fc800078e020a */
[----:B----4-:R-:W-:-:S07]  /*0950*/  IMAD R10, R13, R8, R10 ;  /* 0x000000080d0a7224 */ /* 0x010fce00078e020a */
.L_x_5:
[----:B------:R-:W-:Y:S05]  /*0960*/  BRA.U !UP1, `(.L_x_3) ;  /* 0x0000000109287547 */ /* 0x000fea000b800000 */
[----:B------:R-:W0:Y:S01]  /*0970*/  LDC R14, c[0x0][0x39c] ;  /* 0x0000e700ff0e7b82 */ /* 0x000e220000000800 */
[----:B------:R-:W-:-:S07]  /*0980*/  VIADD R7, R2, UR4 ;  /* 0x0000000402077c36 */ /* 0x000fce0008000000 */
[----:B------:R-:W1:Y:S08]  /*0990*/  LDC.64 R8, c[0x0][0x380] ;  /* 0x0000e000ff087b82 */ /* 0x000e700000000a00 */
[----:B------:R-:W2:Y:S01]  /*09a0*/  LDC.64 R12, c[0x0][0x388] ;  /* 0x0000e200ff0c7b82 */ /* 0x000ea20000000a00 */
[----:B0-----:R-:W-:Y:S02]  /*09b0*/  IMAD R11, R14, UR4, R5 ;  /* 0x000000040e0b7c24 */ /* 0x001fe4000f8e0205 */
[----:B-1----:R-:W-:-:S06]  /*09c0*/  IMAD.WIDE.U32 R8, R7, 0x4, R8 ;  /* 0x0000000407087825 */ /* 0x002fcc00078e0008 */
[----:B------:R-:W3:Y:S01]  /*09d0*/  LDG.E R9, desc[UR10][R8.64] ;  /* 0x0000000a08097981 */ /* 0x000ee2000c1e1900 */
[----:B--2---:R-:W-:-:S06]  /*09e0*/  IMAD.WIDE.U32 R12, R11, 0x4, R12 ;  /* 0x000000040b0c7825 */ /* 0x004fcc00078e000c */
[----:B------:R-:W3:Y:S02]  /*09f0*/  LDG.E R12, desc[UR10][R12.64] ;  /* 0x0000000a0c0c7981 */ /* 0x000ee4000c1e1900 */
[----:B---3--:R-:W-:-:S07]  /*0a00*/  IMAD R10, R9, R12, R10 ;  /* 0x0000000c090a7224 */ /* 0x008fce00078e020a */
.L_x_3:
[----:B------:R-:W0:Y:S01]  /*0a10*/  LDCU UR4, c[0x0][0x39c] ;  /* 0x00007380ff0477ac */ /* 0x000e220008000800 */
[----:B------:R-:W1:Y:S01]  /*0a20*/  LDC.64 R8, c[0x0][0x390] ;  /* 0x0000e400ff087b82 */ /* 0x000e620000000a00 */
[----:B------:R-:W-:Y:S02]  /*0a30*/  IADD3 R7, PT, PT, R0, R5, RZ ;  /* 0x0000000500077210 */ /* 0x000fe40007ffe0ff */
[----:B------:R-:W-:-:S04]  /*0a40*/  IADD3 R5, PT, PT, R5, 0x1, RZ ;  /* 0x0000000105057810 */ /* 0x000fc80007ffe0ff */
[----:B0-----:R-:W-:Y:S01]  /*0a50*/  ISETP.NE.AND P0, PT, R5, UR4, PT ;  /* 0x0000000405007c0c */ /* 0x001fe2000bf05270 */
[----:B-1----:R-:W-:-:S05]  /*0a60*/  IMAD.WIDE.U32 R8, R7, 0x4, R8 ;  /* 0x0000000407087825 */ /* 0x002fca00078e0008 */
[----:B------:R0:W-:Y:S07]  /*0a70*/  STG.E desc[UR10][R8.64], R10 ;  /* 0x0000000a08007986 */ /* 0x0001ee000c10190a */
[----:B------:R-:W-:Y:S05]  /*0a80*/  @!P0 EXIT ;  /* 0x000000000000894d */ /* 0x000fea0003800000 */
[----:B------:R-:W-:Y:S05]  /*0a90*/  BRA `(.L_x_6) ;  /* 0xfffffff400b07947 */ /* 0x000fea000383ffff */
.L_x_0:
[C---:B------:R-:W-:Y:S01]  /*0aa0*/  ISETP.GE.U32.AND P1, PT, R11.reuse, 0x8, PT ;  /* 0x000000080b00780c */ /* 0x040fe20003f26070 */
[----:B------:R-:W-:Y:S01]  /*0ab0*/  HFMA2 R3, -RZ, RZ, 0, 0 ;  /* 0x00000000ff037431 */ /* 0x000fe200000001ff */
[----:B------:R-:W-:-:S04]  /*0ac0*/  LOP3.LUT R2, R11, 0x7, RZ, 0xc0, !PT ;  /* 0x000000070b027812 */ /* 0x000fc800078ec0ff */
[----:B------:R-:W-:-:S07]  /*0ad0*/  ISETP.NE.AND P0, PT, R2, RZ, PT ;  /* 0x000000ff0200720c */ /* 0x000fce0003f05270 */
[----:B------:R-:W-:Y:S06]  /*0ae0*/  @!P1 BRA `(.L_x_7) ;  /* 0x0000000000409947 */ /* 0x000fec0003800000 */
[----:B------:R-:W0:Y:S01]  /*0af0*/  LDC.64 R6, c[0x0][0x390] ;  /* 0x0000e400ff067b82 */ /* 0x000e220000000a00 */
[----:B------:R-:W-:Y:S01]  /*0b00*/  LOP3.LUT R3, R11, 0x7ffffff8, RZ, 0xc0, !PT ;  /* 0x7ffffff80b037812 */ /* 0x000fe200078ec0ff */
[----:B------:R-:W-:-:S06]  /*0b10*/  UMOV UR4, URZ ;  /* 0x000000ff00047c82 */ /* 0x000fcc0008000000 */
.L_x_8:
[----:B-1----:R-:W-:Y:S01]  /*0b20*/  VIADD R5, R0, UR4 ;  /* 0x0000000400057c36 */ /* 0x002fe20008000000 */
[----:B------:R-:W-:-:S03]  /*0b30*/  UIADD3 UR4, UPT, UPT, UR4, 0x8, URZ ;  /* 0x0000000804047890 */ /* 0x000fc6000fffe0ff */
[----:B0-----:R-:W-:-:S03]  /*0b40*/  IMAD.WIDE.U32 R4, R5, 0x4, R6 ;  /* 0x0000000405047825 */ /* 0x001fc600078e0006 */
[----:B------:R-:W-:Y:S02]  /*0b50*/  ISETP.NE.AND P1, PT, R3, UR4, PT ;  /* 0x0000000403007c0c */ /* 0x000fe4000bf25270 */
[----:B------:R1:W-:Y:S04]  /*0b60*/  STG.E desc[UR10][R4.64], RZ ;  /* 0x000000ff04007986 */ /* 0x0003e8000c10190a */
[----:B------:R1:W-:Y:S04]  /*0b70*/  STG.E desc[UR10][R4.64+0x4], RZ ;  /* 0x000004ff04007986 */ /* 0x0003e8000c10190a */
[----:B------:R1:W-:Y:S04]  /*0b80*/  STG.E desc[UR10][R4.64+0x8], RZ ;  /* 0x000008ff04007986 */ /* 0x0003e8000c10190a */
[----:B------:R1:W-:Y:S04]  /*0b90*/  STG.E desc[UR10][R4.64+0xc], RZ ;  /* 0x00000cff04007986 */ /* 0x0003e8000c10190a */
[----:B------:R1:W-:Y:S04]  /*0ba0*/  STG.E desc[UR10][R4.64+0x10], RZ ;  /* 0x000010ff04007986 */ /* 0x0003e8000c10190a */
[----:B------:R1:W-:Y:S04]  /*0bb0*/  STG.E desc[UR10][R4.64+0x14], RZ ;  /* 0x000014ff04007986 */ /* 0x0003e8000c10190a */
[----:B------:R1:W-:Y:S04]  /*0bc0*/  STG.E desc[UR10][R4.64+0x18], RZ ;  /* 0x000018ff04007986 */ /* 0x0003e8000c10190a */
[----:B------:R1:W-:Y:S01]  /*0bd0*/  STG.E desc[UR10][R4.64+0x1c], RZ ;  /* 0x00001cff04007986 */ /* 0x0003e2000c10190a */
[----:B------:R-:W-:Y:S05]  /*0be0*/  @P1 BRA `(.L_x_8) ;  /* 0xfffffffc00cc1947 */ /* 0x000fea000383ffff */
.L_x_7:
[----:B------:R-:W-:Y:S05]  /*0bf0*/  @!P0 EXIT ;  /* 0x000000000000894d */ /* 0x000fea0003800000 */
[----:B------:R-:W-:Y:S02]  /*0c00*/  ISETP.GE.U32.AND P1, PT, R2, 0x4, PT ;  /* 0x000000040200780c */ /* 0x000fe40003f26070 */
[----:B------:R-:W-:-:S04]  /*0c10*/  LOP3.LUT R8, R11, 0x3, RZ, 0xc0, !PT ;  /* 0x000000030b087812 */ /* 0x000fc800078ec0ff */
[----:B------:R-:W-:-:S07]  /*0c20*/  ISETP.NE.AND P0, PT, R8, RZ, PT ;  /* 0x000000ff0800720c */ /* 0x000fce0003f05270 */
[----:B------:R-:W-:Y:S06]  /*0c30*/  @!P1 BRA `(.L_x_9) ;  /* 0x0000000000349947 */ /* 0x000fec0003800000 */
[----:B-1----:R-:W0:Y:S01]  /*0c40*/  LDC.64 R4, c[0x0][0x390] ;  /* 0x0000e400ff047b82 */ /* 0x002e220000000a00 */
[----:B------:R-:W1:Y:S01]  /*0c50*/  LDCU.64 UR4, c[0x0][0x390] ;  /* 0x00007200ff0477ac */ /* 0x000e620008000a00 */
[CC--:B------:R-:W-:Y:S02]  /*0c60*/  IADD3 R2, P1, PT, R0.reuse, R3.reuse, RZ ;  /* 0x0000000300027210 */ /* 0x0c0fe40007f3e0ff */
[----:B------:R-:W-:Y:S02]  /*0c70*/  IADD3 R7, PT, PT, R0, R3, RZ ;  /* 0x0000000300077210 */ /* 0x000fe40007ffe0ff */
[----:B------:R-:W-:Y:S02]  /*0c80*/  IADD3.X R9, PT, PT, RZ, RZ, RZ, P1, !PT ;  /* 0x000000ffff097210 */ /* 0x000fe40000ffe4ff */
[----:B------:R-:W-:Y:S02]  /*0c90*/  IADD3 R3, PT, PT, R3, 0x4, RZ ;  /* 0x0000000403037810 */ /* 0x000fe40007ffe0ff */
[----:B-1----:R-:W-:Y:S01]  /*0ca0*/  LEA R6, P1, R2, UR4, 0x2 ;  /* 0x0000000402067c11 */ /* 0x002fe2000f8210ff */
[----:B0-----:R-:W-:-:S03]  /*0cb0*/  IMAD.WIDE.U32 R4, R7, 0x4, R4 ;  /* 0x0000000407047825 */ /* 0x001fc600078e0004 */
[----:B------:R-:W-:Y:S02]  /*0cc0*/  LEA.HI.X R7, R2, UR5, R9, 0x2, P1 ;  /* 0x0000000502077c11 */ /* 0x000fe400088f1409 */
[----:B------:R0:W-:Y:S04]  /*0cd0*/  STG.E desc[UR10][R4.64], RZ ;  /* 0x000000ff04007986 */ /* 0x0001e8000c10190a */
[----:B------:R0:W-:Y:S04]  /*0ce0*/  STG.E desc[UR10][R6.64+0x4], RZ ;  /* 0x000004ff06007986 */ /* 0x0001e8000c10190a */
[----:B------:R0:W-:Y:S04]  /*0cf0*/  STG.E desc[UR10][R6.64+0x8], RZ ;  /* 0x000008ff06007986 */ /* 0x0001e8000c10190a */
[----:B------:R0:W-:Y:S02]  /*0d00*/  STG.E desc[UR10][R6.64+0xc], RZ ;  /* 0x00000cff06007986 */ /* 0x0001e4000c10190a */
.L_x_9:
[----:B------:R-:W-:Y:S05]  /*0d10*/  @!P0 EXIT ;  /* 0x000000000000894d */ /* 0x000fea0003800000 */
[----:B------:R-:W-:Y:S02]  /*0d20*/  ISETP.NE.AND P1, PT, R8, 0x1, PT ;  /* 0x000000010800780c */ /* 0x000fe40003f25270 */
[----:B------:R-:W-:-:S04]  /*0d30*/  LOP3.LUT R2, R11, 0x1, RZ, 0xc0, !PT ;  /* 0x000000010b027812 */ /* 0x000fc800078ec0ff */
[----:B------:R-:W-:-:S07]  /*0d40*/  ISETP.NE.U32.AND P0, PT, R2, 0x1, PT ;  /* 0x000000010200780c */ /* 0x000fce0003f05070 */
[----:B------:R-:W-:Y:S06]  /*0d50*/  @!P1 BRA `(.L_x_10) ;  /* 0x00000000002c9947 */ /* 0x000fec0003800000 */
[----:B01----:R-:W0:Y:S01]  /*0d60*/  LDC.64 R4, c[0x0][0x390] ;  /* 0x0000e400ff047b82 */ /* 0x003e220000000a00 */
[----:B------:R-:W1:Y:S01]  /*0d70*/  LDCU.64 UR4, c[0x0][0x390] ;  /* 0x00007200ff0477ac */ /* 0x000e620008000a00 */
[C---:B------:R-:W-:Y:S01]  /*0d80*/  IADD3 R2, P1, PT, R0.reuse, R3, RZ ;  /* 0x0000000300027210 */ /* 0x040fe20007f3e0ff */
[----:B------:R-:W-:Y:S01]  /*0d90*/  IMAD.IADD R7, R0, 0x1, R3 ;  /* 0x0000000100077824 */ /* 0x000fe200078e0203 */
[----:B------:R-:W-:Y:S02]  /*0da0*/  IADD3 R3, PT, PT, R3, 0x2, RZ ;  /* 0x0000000203037810 */ /* 0x000fe40007ffe0ff */
[----:B------:R-:W-:Y:S02]  /*0db0*/  IADD3.X R9, PT, PT, RZ, RZ, RZ, P1, !PT ;  /* 0x000000ffff097210 */ /* 0x000fe40000ffe4ff */
[----:B-1----:R-:W-:Y:S01]  /*0dc0*/  LEA R6, P1, R2, UR4, 0x2 ;  /* 0x0000000402067c11 */ /* 0x002fe2000f8210ff */
[----:B0-----:R-:W-:-:S03]  /*0dd0*/  IMAD.WIDE.U32 R4, R7, 0x4, R4 ;  /* 0x0000000407047825 */ /* 0x001fc600078e0004 */
[----:B------:R-:W-:Y:S02]  /*0de0*/  LEA.HI.X R7, R2, UR5, R9, 0x2, P1 ;  /* 0x0000000502077c11 */ /* 0x000fe400088f1409 */
[----:B------:R2:W-:Y:S04]  /*0df0*/  STG.E desc[UR10][R4.64], RZ ;  /* 0x000000ff04007986 */ /* 0x0005e8000c10190a */
[----:B------:R2:W-:Y:S03]  /*0e00*/  STG.E desc[UR10][R6.64+0x4], RZ ;  /* 0x000004ff06007986 */ /* 0x0005e6000c10190a */
.L_x_10:
[----:B------:R-:W-:Y:S05]  /*0e10*/  @P0 EXIT ;  /* 0x000000000000094d */ /* 0x000fea0003800000 */
[----:B012---:R-:W0:Y:S01]  /*0e20*/  LDC.64 R4, c[0x0][0x390] ;  /* 0x0000e400ff047b82 */ /* 0x007e220000000a00 */
[----:B------:R-:W-:-:S05]  /*0e30*/  IADD3 R3, PT, PT, R0, R3, RZ ;  /* 0x0000000300037210 */ /* 0x000fca0007ffe0ff */
[----:B0-----:R-:W-:-:S05]  /*0e40*/  IMAD.WIDE.U32 R2, R3, 0x4, R4 ;  /* 0x0000000403027825 */ /* 0x001fca00078e0004 */
[----:B------:R-:W-:Y:S01]  /*0e50*/  STG.E desc[UR10][R2.64], RZ ;  /* 0x000000ff02007986 */ /* 0x000fe2000c10190a */
[----:B------:R-:W-:Y:S05]  /*0e60*/  EXIT ;  /* 0x000000000000794d */ /* 0x000fea0003800000 */
.L_x_11:
[----:B------:R-:W-:-:S00]  /*0e70*/  BRA `(.L_x_11) ;  /* 0xfffffffc00fc7947 */ /* 0x000fc0000383ffff */
[----:B------:R-:W-:-:S00]  /*0e80*/  NOP ;  /* 0x0000000000007918 */ /* 0x000fc00000000000 */
[----:B------:R-:W-:-:S00]  /*0e90*/  NOP ;  /* 0x0000000000007918 */ /* 0x000fc00000000000 */
[----:B------:R-:W-:-:S00]  /*0ea0*/  NOP ;  /* 0x0000000000007918 */ /* 0x000fc00000000000 */
[----:B------:R-:W-:-:S00]  /*0eb0*/  NOP ;  /* 0x0000000000007918 */ /* 0x000fc00000000000 */
[----:B------:R-:W-:-:S00]  /*0ec0*/  NOP ;  /* 0x0000000000007918 */ /* 0x000fc00000000000 */
[----:B------:R-:W-:-:S00]  /*0ed0*/  NOP ;  /* 0x0000000000007918 */ /* 0x000fc00000000000 */
[----:B------:R-:W-:-:S00]  /*0ee0*/  NOP ;  /* 0x0000000000007918 */ /* 0x000fc00000000000 */
[----:B------:R-:W-:-:S00]  /*0ef0*/  NOP ;  /* 0x0000000000007918 */ /* 0x000fc00000000000 */
.L_x_12:


//--------------------- .nv.shared.reserved.0     --------------------------
	.section	.nv.shared.reserved.0,"aw",@nobits
	.weak		__nv_reservedSMEM_offset_0_alias
	.size		__nv_reservedSMEM_offset_0_alias, 0, 64
	.other		__nv_reservedSMEM_offset_0_alias,@"STO_CUDA_RESERVED_SHARED STV_DEFAULT"
__nv_reservedSMEM_offset_0_alias:
	.zero		0
	.zero		64


//--------------------- .nv.constant0._Z16multiply_rowwisePiS_S_ii --------------------------
	.section	.nv.constant0._Z16multiply_rowwisePiS_S_ii,"a",@progbits
	.sectionflags	@""
	.align	4
.nv.constant0._Z16multiply_rowwisePiS_S_ii:
	.zero		928


//--------------------- SYMBOLS --------------------------

	.type		.nv.reservedSmem.offset0,@object
	.size		.nv.reservedSmem.offset0,0x4
